//
// Generated by NVIDIA NVVM Compiler
//
// Compiler Build ID: CL-36424714
// Cuda compilation tools, release 13.0, V13.0.88
// Based on NVVM 20.0.0
//

.version 9.0
.target sm_100
.address_size 64

	// .globl	_Z18mine_storage_slotsPhimmmS_S_Pi
.const .align 8 .b8 keccak_round_constants[192] = {1, 0, 0, 0, 0, 0, 0, 0, 130, 128, 0, 0, 0, 0, 0, 0, 138, 128, 0, 0, 0, 0, 0, 128, 0, 128, 0, 128, 0, 0, 0, 128, 139, 128, 0, 0, 0, 0, 0, 0, 1, 0, 0, 128, 0, 0, 0, 0, 129, 128, 0, 128, 0, 0, 0, 128, 9, 128, 0, 0, 0, 0, 0, 128, 138, 0, 0, 0, 0, 0, 0, 0, 136, 0, 0, 0, 0, 0, 0, 0, 9, 128, 0, 128, 0, 0, 0, 0, 10, 0, 0, 128, 0, 0, 0, 0, 139, 128, 0, 128, 0, 0, 0, 0, 139, 0, 0, 0, 0, 0, 0, 128, 137, 128, 0, 0, 0, 0, 0, 128, 3, 128, 0, 0, 0, 0, 0, 128, 2, 128, 0, 0, 0, 0, 0, 128, 128, 0, 0, 0, 0, 0, 0, 128, 10, 128, 0, 0, 0, 0, 0, 0, 10, 0, 0, 128, 0, 0, 0, 128, 129, 128, 0, 128, 0, 0, 0, 128, 128, 128, 0, 0, 0, 0, 0, 128, 1, 0, 0, 128, 0, 0, 0, 0, 8, 128, 0, 128, 0, 0, 0, 128};
.const .align 4 .b8 rho_offsets[96] = {1, 0, 0, 0, 3, 0, 0, 0, 6, 0, 0, 0, 10, 0, 0, 0, 15, 0, 0, 0, 21, 0, 0, 0, 8, 0, 0, 0, 24, 0, 0, 0, 18, 0, 0, 0, 2, 0, 0, 0, 14, 0, 0, 0, 11, 0, 0, 0, 22, 0, 0, 0, 20, 0, 0, 0, 12, 0, 0, 0, 19, 0, 0, 0, 23, 0, 0, 0, 5, 0, 0, 0, 14, 0, 0, 0, 13, 0, 0, 0, 25, 0, 0, 0, 8, 0, 0, 0, 23};

.visible .entry _Z18mine_storage_slotsPhimmmS_S_Pi(
	.param .u64 .ptr .align 1 _Z18mine_storage_slotsPhimmmS_S_Pi_param_0,
	.param .u32 _Z18mine_storage_slotsPhimmmS_S_Pi_param_1,
	.param .u64 _Z18mine_storage_slotsPhimmmS_S_Pi_param_2,
	.param .u64 _Z18mine_storage_slotsPhimmmS_S_Pi_param_3,
	.param .u64 _Z18mine_storage_slotsPhimmmS_S_Pi_param_4,
	.param .u64 .ptr .align 1 _Z18mine_storage_slotsPhimmmS_S_Pi_param_5,
	.param .u64 .ptr .align 1 _Z18mine_storage_slotsPhimmmS_S_Pi_param_6,
	.param .u64 .ptr .align 1 _Z18mine_storage_slotsPhimmmS_S_Pi_param_7
)
{
	.local .align 16 .b8 	__local_depot0[32];
	.reg .b64 	%SP;
	.reg .b64 	%SPL;
	.reg .pred 	%p<13>;
	.reg .b16 	%rs<16>;
	.reg .b32 	%r<31>;
	.reg .b64 	%rd<82>;

	mov.u64 	%SPL, __local_depot0;
	ld.param.u64 	%rd13, [_Z18mine_storage_slotsPhimmmS_S_Pi_param_0];
	ld.param.u32 	%r4, [_Z18mine_storage_slotsPhimmmS_S_Pi_param_1];
	ld.param.u64 	%rd9, [_Z18mine_storage_slotsPhimmmS_S_Pi_param_3];
	ld.param.u64 	%rd10, [_Z18mine_storage_slotsPhimmmS_S_Pi_param_4];
	ld.param.u64 	%rd14, [_Z18mine_storage_slotsPhimmmS_S_Pi_param_7];
	cvta.to.global.u64 	%rd1, %rd13;
	cvta.to.global.u64 	%rd2, %rd14;
	add.u64 	%rd3, %SPL, 0;
	setp.eq.s64 	%p2, %rd10, 0;
	@%p2 bra 	$L__BB0_12;
	ld.global.u32 	%r5, [%rd2];
	setp.ne.s32 	%p3, %r5, 0;
	shr.u32 	%r6, %r4, 31;
	add.s32 	%r7, %r4, %r6;
	shr.s32 	%r1, %r7, 1;
	@%p3 bra 	$L__BB0_12;
	cvt.u64.u32 	%rd17, %r1;
	ld.const.u64 	%rd18, [keccak_round_constants+184];
	cvt.u16.u64 	%rs1, %rd18;
	shr.u64 	%rd19, %rd18, 8;
	cvt.u16.u64 	%rs2, %rd19;
	shr.u64 	%rd20, %rd18, 16;
	cvt.u16.u64 	%rs3, %rd20;
	shr.u64 	%rd21, %rd18, 24;
	cvt.u16.u64 	%rs4, %rd21;
	shr.u64 	%rd22, %rd18, 32;
	cvt.u16.u64 	%rs5, %rd22;
	shr.u64 	%rd23, %rd18, 40;
	cvt.u16.u64 	%rs6, %rd23;
	shr.u64 	%rd24, %rd18, 48;
	cvt.u16.u64 	%rs7, %rd24;
	shr.u64 	%rd25, %rd18, 56;
	cvt.u16.u64 	%rs8, %rd25;
	add.s64 	%rd4, %rd1, %rd17;
	add.s64 	%rd5, %rd3, %rd17;
	setp.lt.s32 	%p4, %r4, 64;
	and.b32  	%r8, %r4, -2147483647;
	setp.eq.s32 	%p5, %r8, 1;
	and.pred  	%p1, %p4, %p5;
	mov.b64 	%rd81, 0;
	cvt.u32.u16 	%r9, %rs8;
	cvt.u32.u16 	%r10, %rs7;
	prmt.b32 	%r11, %r10, %r9, 0x3340U;
	cvt.u32.u16 	%r12, %rs6;
	cvt.u32.u16 	%r13, %rs5;
	prmt.b32 	%r14, %r13, %r12, 0x3340U;
	prmt.b32 	%r15, %r14, %r11, 0x5410U;
	cvt.u32.u16 	%r16, %rs4;
	cvt.u32.u16 	%r17, %rs3;
	prmt.b32 	%r18, %r17, %r16, 0x3340U;
	cvt.u32.u16 	%r19, %rs2;
	cvt.u32.u16 	%r20, %rs1;
	prmt.b32 	%r21, %r20, %r19, 0x3340U;
	prmt.b32 	%r22, %r21, %r18, 0x5410U;
	not.pred 	%p9, %p1;
$L__BB0_3:
	setp.lt.s32 	%p6, %r4, 2;
	mov.b32 	%r23, 0;
	st.local.v4.b32 	[%rd3], {%r22, %r15, %r23, %r23};
	st.local.v4.b32 	[%rd3+16], {%r23, %r23, %r23, %r23};
	@%p6 bra 	$L__BB0_8;
	mov.b32 	%r30, 0;
	bra.uni 	$L__BB0_6;
$L__BB0_5:
	add.s32 	%r30, %r30, 1;
	setp.eq.s32 	%p8, %r30, %r1;
	@%p8 bra 	$L__BB0_8;
$L__BB0_6:
	cvt.u64.u32 	%rd26, %r30;
	add.s64 	%rd27, %rd3, %rd26;
	ld.local.u8 	%rs9, [%rd27];
	add.s64 	%rd28, %rd1, %rd26;
	ld.global.u8 	%rs10, [%rd28];
	setp.eq.s16 	%p7, %rs9, %rs10;
	@%p7 bra 	$L__BB0_5;
$L__BB0_7:
	add.s64 	%rd81, %rd81, 1;
	setp.ne.s64 	%p11, %rd81, %rd10;
	@%p11 bra 	$L__BB0_3;
	bra.uni 	$L__BB0_12;
$L__BB0_8:
	@%p9 bra 	$L__BB0_10;
	ld.local.u8 	%rs11, [%rd5];
	ld.global.u8 	%rs12, [%rd4];
	xor.b16  	%rs13, %rs12, %rs11;
	and.b16  	%rs14, %rs13, 255;
	setp.gt.u16 	%p10, %rs14, 15;
	@%p10 bra 	$L__BB0_7;
$L__BB0_10:
	mov.u32 	%r25, %tid.x;
	mov.u32 	%r26, %ntid.x;
	mov.u32 	%r27, %ctaid.x;
	mad.lo.s32 	%r28, %r27, %r26, %r25;
	cvt.s64.s32 	%rd29, %r28;
	mad.lo.s64 	%rd30, %rd10, %rd29, %rd9;
	add.s64 	%rd7, %rd30, %rd81;
	atom.relaxed.global.cas.b32 	%r29, [%rd2], 0, 1;
	setp.ne.s32 	%p12, %r29, 0;
	@%p12 bra 	$L__BB0_12;
	ld.param.u64 	%rd80, [_Z18mine_storage_slotsPhimmmS_S_Pi_param_6];
	ld.param.u64 	%rd79, [_Z18mine_storage_slotsPhimmmS_S_Pi_param_5];
	cvta.to.global.u64 	%rd31, %rd79;
	cvta.to.global.u64 	%rd32, %rd80;
	mad.lo.s64 	%rd33, %rd7, 1103515245, 12345;
	mad.lo.s64 	%rd34, %rd7, 1217745895947410025, 13622895711870;
	mad.lo.s64 	%rd35, %rd7, -1997021767415251787, -1023320979612096545;
	mad.lo.s64 	%rd36, %rd7, 5174951733247770385, 9039786828775103532;
	mad.lo.s64 	%rd37, %rd7, 6072632179045779517, -5702537557386291467;
	mad.lo.s64 	%rd38, %rd7, -2454103051924121607, -6626202792855921526;
	mad.lo.s64 	%rd39, %rd7, 6464723165237302021, 5472134308656145147;
	mad.lo.s64 	%rd40, %rd7, -2148818962729803999, -6581997778080248040;
	mad.lo.s64 	%rd41, %rd7, -2947888233981538547, -7334114683175391887;
	mad.lo.s64 	%rd42, %rd7, -8139530099325378935, -3588305756323416234;
	mad.lo.s64 	%rd43, %rd7, 8604506717479763541, -6672412432198716457;
	mad.lo.s64 	%rd44, %rd7, -7439033062988238799, -389361564116007740;
	mad.lo.s64 	%rd45, %rd7, -1368716383061249315, -7360525227776036947;
	mad.lo.s64 	%rd46, %rd7, -4751330276393730535, -6946702600949550366;
	mad.lo.s64 	%rd47, %rd7, 8385213726730620581, -1472810285178866061;
	mad.lo.s64 	%rd48, %rd7, 3556744693812593217, -9137095453671462608;
	mad.lo.s64 	%rd49, %rd7, -8509472531272350803, -4374745765941044823;
	mad.lo.s64 	%rd50, %rd7, 3747915210938549929, 394355452784745262;
	mad.lo.s64 	%rd51, %rd7, 5315697460302369781, 3973497625628165839;
	mad.lo.s64 	%rd52, %rd7, 7252543371927938385, 2500668093227722844;
	shr.u64 	%rd53, %rd52, 16;
	shr.u64 	%rd54, %rd51, 16;
	shr.u64 	%rd55, %rd50, 16;
	shr.u64 	%rd56, %rd49, 16;
	shr.u64 	%rd57, %rd48, 16;
	shr.u64 	%rd58, %rd47, 16;
	shr.u64 	%rd59, %rd46, 16;
	shr.u64 	%rd60, %rd45, 16;
	shr.u64 	%rd61, %rd44, 16;
	shr.u64 	%rd62, %rd43, 16;
	shr.u64 	%rd63, %rd42, 16;
	shr.u64 	%rd64, %rd41, 16;
	shr.u64 	%rd65, %rd40, 16;
	shr.u64 	%rd66, %rd39, 16;
	shr.u64 	%rd67, %rd38, 16;
	shr.u64 	%rd68, %rd37, 16;
	shr.u64 	%rd69, %rd36, 16;
	shr.u64 	%rd70, %rd35, 16;
	shr.u64 	%rd71, %rd34, 16;
	shr.u64 	%rd72, %rd33, 16;
	st.global.u8 	[%rd31], %rd72;
	st.global.u8 	[%rd31+1], %rd71;
	st.global.u8 	[%rd31+2], %rd70;
	st.global.u8 	[%rd31+3], %rd69;
	st.global.u8 	[%rd31+4], %rd68;
	st.global.u8 	[%rd31+5], %rd67;
	st.global.u8 	[%rd31+6], %rd66;
	st.global.u8 	[%rd31+7], %rd65;
	st.global.u8 	[%rd31+8], %rd64;
	st.global.u8 	[%rd31+9], %rd63;
	st.global.u8 	[%rd31+10], %rd62;
	st.global.u8 	[%rd31+11], %rd61;
	st.global.u8 	[%rd31+12], %rd60;
	st.global.u8 	[%rd31+13], %rd59;
	st.global.u8 	[%rd31+14], %rd58;
	st.global.u8 	[%rd31+15], %rd57;
	st.global.u8 	[%rd31+16], %rd56;
	st.global.u8 	[%rd31+17], %rd55;
	st.global.u8 	[%rd31+18], %rd54;
	st.global.u8 	[%rd31+19], %rd53;
	ld.const.u64 	%rd73, [keccak_round_constants+184];
	st.global.u8 	[%rd32], %rd73;
	st.global.u8 	[%rd32+1], %rs2;
	shr.u64 	%rd74, %rd73, 16;
	st.global.u8 	[%rd32+2], %rd74;
	shr.u64 	%rd75, %rd73, 24;
	st.global.u8 	[%rd32+3], %rd75;
	shr.u64 	%rd76, %rd73, 32;
	st.global.u8 	[%rd32+4], %rd76;
	shr.u64 	%rd77, %rd73, 40;
	st.global.u8 	[%rd32+5], %rd77;
	shr.u64 	%rd78, %rd73, 48;
	st.global.u8 	[%rd32+6], %rd78;
	st.global.u8 	[%rd32+7], %rs8;
	mov.b16 	%rs15, 0;
	st.global.u8 	[%rd32+8], %rs15;
	st.global.u8 	[%rd32+9], %rs15;
	st.global.u8 	[%rd32+10], %rs15;
	st.global.u8 	[%rd32+11], %rs15;
	st.global.u8 	[%rd32+12], %rs15;
	st.global.u8 	[%rd32+13], %rs15;
	st.global.u8 	[%rd32+14], %rs15;
	st.global.u8 	[%rd32+15], %rs15;
	st.global.u8 	[%rd32+16], %rs15;
	st.global.u8 	[%rd32+17], %rs15;
	st.global.u8 	[%rd32+18], %rs15;
	st.global.u8 	[%rd32+19], %rs15;
	st.global.u8 	[%rd32+20], %rs15;
	st.global.u8 	[%rd32+21], %rs15;
	st.global.u8 	[%rd32+22], %rs15;
	st.global.u8 	[%rd32+23], %rs15;
	st.global.u8 	[%rd32+24], %rs15;
	st.global.u8 	[%rd32+25], %rs15;
	st.global.u8 	[%rd32+26], %rs15;
	st.global.u8 	[%rd32+27], %rs15;
	st.global.u8 	[%rd32+28], %rs15;
	st.global.u8 	[%rd32+29], %rs15;
	st.global.u8 	[%rd32+30], %rs15;
	st.global.u8 	[%rd32+31], %rs15;
$L__BB0_12:
	ret;

}


// ===== COMPILED SASS (sm_100) =====

	.target	sm_100

	.elftype	@"ET_EXEC"


//--------------------- .note.nv.tkinfo           --------------------------
	.section	.note.nv.tkinfo,"",@"SHT_NOTE"
	.sectionflags	@"SHF_NOTE_NV_TKINFO"
	.tkinfo
        /*0018*/ 	.word	0x00000002
        /*0030*/ 	.string	""
        /*0030*/ 	.string	"ptxas"
        /*0030*/ 	.string	"Cuda compilation tools, release 13.0, V13.0.88"
        /*0030*/ 	.string	"Build cuda_13.0.r13.0/compiler.36424714_0"
        /*0030*/ 	.string	"-arch sm_100 -m 64 "



//--------------------- .note.nv.cuinfo           --------------------------
	.section	.note.nv.cuinfo,"",@"SHT_NOTE"
	.sectionflags	@"SHF_NOTE_NV_CUINFO"
        /*0018*/ 	.short	0x0002
        /*001a*/ 	.short	0x0064
        /*001c*/ 	.short	0x0082
	.zero		2


//--------------------- .nv.info                  --------------------------
	.section	.nv.info,"",@"SHT_CUDA_INFO"
	.align	4


	//----- nvinfo : EIATTR_REGCOUNT
	.align		4
        /*0000*/ 	.byte	0x04, 0x2f
        /*0002*/ 	.short	(.L_3 - .L_2)
	.align		4
.L_2:
        /*0004*/ 	.word	index@(_Z18mine_storage_slotsPhimmmS_S_Pi)
        /*0008*/ 	.word	0x00000020


	//----- nvinfo : EIATTR_FRAME_SIZE
	.align		4
.L_3:
        /*000c*/ 	.byte	0x04, 0x11
        /*000e*/ 	.short	(.L_5 - .L_4)
	.align		4
.L_4:
        /*0010*/ 	.word	index@(_Z18mine_storage_slotsPhimmmS_S_Pi)
        /*0014*/ 	.word	0x00000020


	//----- nvinfo : EIATTR_MIN_STACK_SIZE
	.align		4
.L_5:
        /*0018*/ 	.byte	0x04, 0x12
        /*001a*/ 	.short	(.L_7 - .L_6)
	.align		4
.L_6:
        /*001c*/ 	.word	index@(_Z18mine_storage_slotsPhimmmS_S_Pi)
        /*0020*/ 	.word	0x00000020
.L_7:


//--------------------- .nv.compat                --------------------------
	.section	.nv.compat,"",@"SHT_CUDA_COMPAT_INFO"
	.align	4
        /*0000*/ 	.byte	0x02, 0x09, 0x00, 0x00, 0x02, 0x02, 0x01, 0x00, 0x02, 0x05, 0x05, 0x00, 0x03, 0x07, 0x01, 0x01
        /*0010*/ 	.byte	0x02, 0x03, 0x00, 0x00, 0x02, 0x06, 0x01, 0x00, 0x04, 0x0b, 0x08, 0x00, 0x09, 0x00, 0x00, 0x00
        /*0020*/ 	.byte	0x00, 0x00, 0x00, 0x00


//--------------------- .nv.info._Z18mine_storage_slotsPhimmmS_S_Pi --------------------------
	.section	.nv.info._Z18mine_storage_slotsPhimmmS_S_Pi,"",@"SHT_CUDA_INFO"
	.sectionflags	@""
	.align	4


	//----- nvinfo : EIATTR_CUDA_API_VERSION
	.align		4
        /*0000*/ 	.byte	0x04, 0x37
        /*0002*/ 	.short	(.L_9 - .L_8)
.L_8:
        /*0004*/ 	.word	0x00000082


	//----- nvinfo : EIATTR_KPARAM_INFO
	.align		4
.L_9:
        /*0008*/ 	.byte	0x04, 0x17
        /*000a*/ 	.short	(.L_11 - .L_10)
.L_10:
        /*000c*/ 	.word	0x00000000
        /*0010*/ 	.short	0x0007
        /*0012*/ 	.short	0x0038
        /*0014*/ 	.byte	0x00, 0xf5, 0x21, 0x00


	//----- nvinfo : EIATTR_KPARAM_INFO
	.align		4
.L_11:
        /*0018*/ 	.byte	0x04, 0x17
        /*001a*/ 	.short	(.L_13 - .L_12)
.L_12:
        /*001c*/ 	.word	0x00000000
        /*0020*/ 	.short	0x0006
        /*0022*/ 	.short	0x0030
        /*0024*/ 	.byte	0x00, 0xf5, 0x21, 0x00


	//----- nvinfo : EIATTR_KPARAM_INFO
	.align		4
.L_13:
        /*0028*/ 	.byte	0x04, 0x17
        /*002a*/ 	.short	(.L_15 - .L_14)
.L_14:
        /*002c*/ 	.word	0x00000000
        /*0030*/ 	.short	0x0005
        /*0032*/ 	.short	0x0028
        /*0034*/ 	.byte	0x00, 0xf5, 0x21, 0x00


	//----- nvinfo : EIATTR_KPARAM_INFO
	.align		4
.L_15:
        /*0038*/ 	.byte	0x04, 0x17
        /*003a*/ 	.short	(.L_17 - .L_16)
.L_16:
        /*003c*/ 	.word	0x00000000
        /*0040*/ 	.short	0x0004
        /*0042*/ 	.short	0x0020
        /*0044*/ 	.byte	0x00, 0xf0, 0x21, 0x00


	//----- nvinfo : EIATTR_KPARAM_INFO
	.align		4
.L_17:
        /*0048*/ 	.byte	0x04, 0x17
        /*004a*/ 	.short	(.L_19 - .L_18)
.L_18:
        /*004c*/ 	.word	0x00000000
        /*0050*/ 	.short	0x0003
        /*0052*/ 	.short	0x0018
        /*0054*/ 	.byte	0x00, 0xf0, 0x21, 0x00


	//----- nvinfo : EIATTR_KPARAM_INFO
	.align		4
.L_19:
        /*0058*/ 	.byte	0x04, 0x17
        /*005a*/ 	.short	(.L_21 - .L_20)
.L_20:
        /*005c*/ 	.word	0x00000000
        /*0060*/ 	.short	0x0002
        /*0062*/ 	.short	0x0010
        /*0064*/ 	.byte	0x00, 0xf0, 0x21, 0x00


	//----- nvinfo : EIATTR_KPARAM_INFO
	.align		4
.L_21:
        /*0068*/ 	.byte	0x04, 0x17
        /*006a*/ 	.short	(.L_23 - .L_22)
.L_22:
        /*006c*/ 	.word	0x00000000
        /*0070*/ 	.short	0x0001
        /*0072*/ 	.short	0x0008
        /*0074*/ 	.byte	0x00, 0xf0, 0x11, 0x00


	//----- nvinfo : EIATTR_KPARAM_INFO
	.align		4
.L_23:
        /*0078*/ 	.byte	0x04, 0x17
        /*007a*/ 	.short	(.L_25 - .L_24)
.L_24:
        /*007c*/ 	.word	0x00000000
        /*0080*/ 	.short	0x0000
        /*0082*/ 	.short	0x0000
        /*0084*/ 	.byte	0x00, 0xf5, 0x21, 0x00


	//----- nvinfo : EIATTR_SPARSE_MMA_MASK
	.align		4
.L_25:
        /*0088*/ 	.byte	0x03, 0x50
        /*008a*/ 	.short	0x0000


	//----- nvinfo : EIATTR_MAXREG_COUNT
	.align		4
        /*008c*/ 	.byte	0x03, 0x1b
        /*008e*/ 	.short	0x00ff


	//----- nvinfo : EIATTR_MERCURY_ISA_VERSION
	.align		4
        /*0090*/ 	.byte	0x03, 0x5f
        /*0092*/ 	.short	0x0101


	//----- nvinfo : EIATTR_VRC_CTA_INIT_COUNT
	.align		4
        /*0094*/ 	.byte	0x02, 0x4a
	.zero		1
	.zero		1


	//----- nvinfo : EIATTR_EXIT_INSTR_OFFSETS
	.align		4
        /*0098*/ 	.byte	0x04, 0x1c
        /*009a*/ 	.short	(.L_27 - .L_26)


	//   ....[0]....
.L_26:
        /*009c*/ 	.word	0x00000050


	//   ....[1]....
        /*00a0*/ 	.word	0x000000a0


	//   ....[2]....
        /*00a4*/ 	.word	0x00000480


	//   ....[3]....
        /*00a8*/ 	.word	0x000005c0


	//   ....[4]....
        /*00ac*/ 	.word	0x00001280


	//----- nvinfo : EIATTR_CBANK_PARAM_SIZE
	.align		4
.L_27:
        /*00b0*/ 	.byte	0x03, 0x19
        /*00b2*/ 	.short	0x0040


	//----- nvinfo : EIATTR_PARAM_CBANK
	.align		4
        /*00b4*/ 	.byte	0x04, 0x0a
        /*00b6*/ 	.short	(.L_29 - .L_28)
	.align		4
.L_28:
        /*00b8*/ 	.word	index@(.nv.constant0._Z18mine_storage_slotsPhimmmS_S_Pi)
        /*00bc*/ 	.short	0x0380
        /*00be*/ 	.short	0x0040


	//----- nvinfo : EIATTR_SW_WAR
	.align		4
.L_29:
        /*00c0*/ 	.byte	0x04, 0x36
        /*00c2*/ 	.short	(.L_31 - .L_30)
.L_30:
        /*00c4*/ 	.word	0x00000008
.L_31:


//--------------------- .nv.callgraph             --------------------------
	.section	.nv.callgraph,"",@"SHT_CUDA_CALLGRAPH"
	.align	4
	.sectionentsize	8
	.align		4
        /*0000*/ 	.word	0x00000000
	.align		4
        /*0004*/ 	.word	0xffffffff
	.align		4
        /*0008*/ 	.word	0x00000000
	.align		4
        /*000c*/ 	.word	0xfffffffe
	.align		4
        /*0010*/ 	.word	0x00000000
	.align		4
        /*0014*/ 	.word	0xfffffffd
	.align		4
        /*0018*/ 	.word	0x00000000
	.align		4
        /*001c*/ 	.word	0xfffffffc


//--------------------- .nv.constant3             --------------------------
	.section	.nv.constant3,"a",@progbits
	.align	8
.nv.constant3:
	.type		keccak_round_constants,@object
	.size		keccak_round_constants,(rho_offsets - keccak_round_constants)
keccak_round_constants:
        /*0000*/ 	.byte	0x01, 0x00, 0x00, 0x00, 0x00, 0x00, 0x00, 0x00, 0x82, 0x80, 0x00, 0x00, 0x00, 0x00, 0x00, 0x00
        /* <DEDUP_REMOVED lines=11> */
	.type		rho_offsets,@object
	.size		rho_offsets,(.L_1 - rho_offsets)
rho_offsets:
        /*00c0*/ 	.byte	0x01, 0x00, 0x00, 0x00, 0x03, 0x00, 0x00, 0x00, 0x06, 0x00, 0x00, 0x00, 0x0a, 0x00, 0x00, 0x00
        /*00d0*/ 	.byte	0x0f, 0x00, 0x00, 0x00, 0x15, 0x00, 0x00, 0x00, 0x08, 0x00, 0x00, 0x00, 0x18, 0x00, 0x00, 0x00
        /*00e0*/ 	.byte	0x12, 0x00, 0x00, 0x00, 0x02, 0x00, 0x00, 0x00, 0x0e, 0x00, 0x00, 0x00, 0x0b, 0x00, 0x00, 0x00
        /*00f0*/ 	.byte	0x16, 0x00, 0x00, 0x00, 0x14, 0x00, 0x00, 0x00, 0x0c, 0x00, 0x00, 0x00, 0x13, 0x00, 0x00, 0x00
        /*0100*/ 	.byte	0x17, 0x00, 0x00, 0x00, 0x05, 0x00, 0x00, 0x00, 0x0e, 0x00, 0x00, 0x00, 0x0d, 0x00, 0x00, 0x00
        /*0110*/ 	.byte	0x19, 0x00, 0x00, 0x00, 0x08, 0x00, 0x00, 0x00, 0x17, 0x00, 0x00, 0x00, 0x00, 0x00, 0x00, 0x00
.L_1:


//--------------------- .text._Z18mine_storage_slotsPhimmmS_S_Pi --------------------------
	.section	.text._Z18mine_storage_slotsPhimmmS_S_Pi,"ax",@progbits
	.align	128
        .global         _Z18mine_storage_slotsPhimmmS_S_Pi
        .type           _Z18mine_storage_slotsPhimmmS_S_Pi,@function
        .size           _Z18mine_storage_slotsPhimmmS_S_Pi,(.L_x_6 - _Z18mine_storage_slotsPhimmmS_S_Pi)
        .other          _Z18mine_storage_slotsPhimmmS_S_Pi,@"STO_CUDA_ENTRY STV_DEFAULT"
_Z18mine_storage_slotsPhimmmS_S_Pi:
.text._Z18mine_storage_slotsPhimmmS_S_Pi:
[----:B------:R-:W0:Y:S01]  /*0000*/  LDC R1, c[0x0][0x37c] ;  /* 0x0000df00ff017b82 */ /* 0x000e220000000800 */
[----:B------:R-:W1:Y:S01]  /*0010*/  LDCU.64 UR4, c[0x0][0x3a0] ;  /* 0x00007400ff0477ac */ /* 0x000e620008000a00 */
[----:B0-----:R-:W-:Y:S02]  /*0020*/  IADD3 R1, PT, PT, R1, -0x20, RZ ;  /* 0xffffffe001017810 */ /* 0x001fe40007ffe0ff */
[----:B-1----:R-:W-:-:S04]  /*0030*/  ISETP.NE.U32.AND P0, PT, RZ, UR4, PT ;  /* 0x00000004ff007c0c */ /* 0x002fc8000bf05070 */
[----:B------:R-:W-:-:S13]  /*0040*/  ISETP.NE.AND.EX P0, PT, RZ, UR5, PT, P0 ;  /* 0x00000005ff007c0c */ /* 0x000fda000bf05300 */
[----:B------:R-:W-:Y:S05]  /*0050*/  @!P0 EXIT ;  /* 0x000000000000894d */ /* 0x000fea0003800000 */
[----:B------:R-:W0:Y:S01]  /*0060*/  LDC.64 R2, c[0x0][0x3b8] ;  /* 0x0000ee00ff027b82 */ /* 0x000e220000000a00 */
[----:B------:R-:W0:Y:S02]  /*0070*/  LDCU.64 UR6, c[0x0][0x358] ;  /* 0x00006b00ff0677ac */ /* 0x000e240008000a00 */
[----:B0-----:R-:W2:Y:S02]  /*0080*/  LDG.E R2, desc[UR6][R2.64] ;  /* 0x0000000602027981 */ /* 0x001ea4000c1e1900 */
[----:B--2---:R-:W-:-:S13]  /*0090*/  ISETP.NE.AND P0, PT, R2, RZ, PT ;  /* 0x000000ff0200720c */ /* 0x004fda0003f05270 */
[----:B------:R-:W-:Y:S05]  /*00a0*/  @P0 EXIT ;  /* 0x000000000000094d */ /* 0x000fea0003800000 */
[----:B------:R-:W0:Y:S01]  /*00b0*/  LDC.64 R2, c[0x3][0xb8] ;  /* 0x00c02e00ff027b82 */ /* 0x000e220000000a00 */
[----:B------:R-:W1:Y:S07]  /*00c0*/  LDCU.64 UR4, c[0x0][0x380] ;  /* 0x00007000ff0477ac */ /* 0x000e6e0008000a00 */
[----:B------:R-:W2:Y:S08]  /*00d0*/  LDC R10, c[0x0][0x388] ;  /* 0x0000e200ff0a7b82 */ /* 0x000eb00000000800 */
[----:B------:R-:W3:Y:S01]  /*00e0*/  LDC.U16 R9, c[0x3][0xbc] ;  /* 0x00c02f00ff097b82 */ /* 0x000ee20000000400 */
[----:B0-----:R-:W-:-:S02]  /*00f0*/  SHF.R.U64 R7, R2, 0x10, R3 ;  /* 0x0000001002077819 */ /* 0x001fc40000001203 */
[--C-:B------:R-:W-:Y:S02]  /*0100*/  SHF.R.U64 R0, R2, 0x18, R3.reuse ;  /* 0x0000001802007819 */ /* 0x100fe40000001203 */
[--C-:B------:R-:W-:Y:S02]  /*0110*/  SHF.R.U32.HI R4, RZ, 0x10, R3.reuse ;  /* 0x00000010ff047819 */ /* 0x100fe40000011603 */
[----:B------:R-:W-:Y:S02]  /*0120*/  SHF.R.U32.HI R5, RZ, 0x18, R3 ;  /* 0x00000018ff057819 */ /* 0x000fe40000011603 */
[----:B------:R-:W-:Y:S02]  /*0130*/  LOP3.LUT R7, R7, 0xffff, RZ, 0xc0, !PT ;  /* 0x0000ffff07077812 */ /* 0x000fe400078ec0ff */
[----:B------:R-:W-:Y:S02]  /*0140*/  LOP3.LUT R0, R0, 0xffff, RZ, 0xc0, !PT ;  /* 0x0000ffff00007812 */ /* 0x000fe400078ec0ff */
[----:B------:R-:W-:-:S02]  /*0150*/  PRMT R5, R4, 0x3340, R5 ;  /* 0x0000334004057816 */ /* 0x000fc40000000005 */
[----:B------:R-:W-:Y:S02]  /*0160*/  PRMT R4, R7, 0x3340, R0 ;  /* 0x0000334007047816 */ /* 0x000fe40000000000 */
[C-C-:B------:R-:W-:Y:S02]  /*0170*/  SHF.R.U64 R7, R2.reuse, 0x8, R3.reuse ;  /* 0x0000000802077819 */ /* 0x140fe40000001203 */
[----:B------:R-:W-:Y:S02]  /*0180*/  LOP3.LUT R6, R2, 0xffff, RZ, 0xc0, !PT ;  /* 0x0000ffff02067812 */ /* 0x000fe400078ec0ff */
[----:B------:R-:W-:Y:S02]  /*0190*/  SHF.R.U32.HI R2, RZ, 0x8, R3 ;  /* 0x00000008ff027819 */ /* 0x000fe40000011603 */
[C---:B--2---:R-:W-:Y:S02]  /*01a0*/  LEA.HI R0, R10.reuse, R10, RZ, 0x1 ;  /* 0x0000000a0a007211 */ /* 0x044fe400078f08ff */
[----:B------:R-:W-:-:S02]  /*01b0*/  LOP3.LUT R8, R10, 0x80000001, RZ, 0xc0, !PT ;  /* 0x800000010a087812 */ /* 0x000fc400078ec0ff */
[----:B------:R-:W-:Y:S02]  /*01c0*/  LOP3.LUT R3, R7, 0xffff, RZ, 0xc0, !PT ;  /* 0x0000ffff07037812 */ /* 0x000fe400078ec0ff */
[----:B------:R-:W-:Y:S02]  /*01d0*/  LOP3.LUT R2, R2, 0xffff, RZ, 0xc0, !PT ;  /* 0x0000ffff02027812 */ /* 0x000fe400078ec0ff */
[----:B------:R-:W-:Y:S02]  /*01e0*/  SHF.R.S32.HI R0, RZ, 0x1, R0 ;  /* 0x00000001ff007819 */ /* 0x000fe40000011400 */
[----:B------:R-:W-:Y:S02]  /*01f0*/  ISETP.NE.AND P0, PT, R8, 0x1, PT ;  /* 0x000000010800780c */ /* 0x000fe40003f05270 */
[----:B------:R-:W-:Y:S02]  /*0200*/  PRMT R3, R6, 0x3340, R3 ;  /* 0x0000334006037816 */ /* 0x000fe40000000003 */
[----:B---3--:R-:W-:-:S02]  /*0210*/  PRMT R2, R9, 0x3340, R2 ;  /* 0x0000334009027816 */ /* 0x008fc40000000002 */
[----:B-1----:R-:W-:Y:S01]  /*0220*/  IADD3 R8, P1, PT, R0, UR4, RZ ;  /* 0x0000000400087c10 */ /* 0x002fe2000ff3e0ff */
[----:B------:R-:W-:Y:S01]  /*0230*/  UMOV UR4, URZ ;  /* 0x000000ff00047c82 */ /* 0x000fe20008000000 */
[----:B------:R-:W-:Y:S01]  /*0240*/  ISETP.LT.AND P0, PT, R10, 0x40, !P0 ;  /* 0x000000400a00780c */ /* 0x000fe20004701270 */
[----:B------:R-:W-:Y:S01]  /*0250*/  IMAD.IADD R10, R1, 0x1, R0 ;  /* 0x00000001010a7824 */ /* 0x000fe200078e0200 */
[----:B------:R-:W-:Y:S02]  /*0260*/  PRMT R4, R3, 0x5410, R4 ;  /* 0x0000541003047816 */ /* 0x000fe40000000004 */
[----:B------:R-:W-:Y:S02]  /*0270*/  PRMT R5, R2, 0x5410, R5 ;  /* 0x0000541002057816 */ /* 0x000fe40000000005 */
[----:B------:R-:W-:Y:S01]  /*0280*/  IADD3.X R9, PT, PT, RZ, UR5, RZ, P1, !PT ;  /* 0x00000005ff097c10 */ /* 0x000fe20008ffe4ff */
[----:B------:R-:W-:-:S06]  /*0290*/  UMOV UR5, URZ ;  /* 0x000000ff00057c82 */ /* 0x000fcc0008000000 */
.L_x_4:
[----:B------:R-:W0:Y:S01]  /*02a0*/  LDCU UR8, c[0x0][0x388] ;  /* 0x00007100ff0877ac */ /* 0x000e220008000800 */
[----:B------:R-:W-:Y:S01]  /*02b0*/  CS2R R6, SRZ ;  /* 0x0000000000067805 */ /* 0x000fe2000001ff00 */
[----:B------:R1:W-:Y:S04]  /*02c0*/  STL.128 [R1+0x10], RZ ;  /* 0x000010ff01007387 */ /* 0x0003e80000100c00 */
[----:B------:R1:W-:Y:S01]  /*02d0*/  STL.128 [R1], R4 ;  /* 0x0000000401007387 */ /* 0x0003e20000100c00 */
[----:B0-----:R-:W-:-:S09]  /*02e0*/  UISETP.GE.AND UP0, UPT, UR8, 0x2, UPT ;  /* 0x000000020800788c */ /* 0x001fd2000bf06270 */
[----:B-1----:R-:W-:Y:S05]  /*02f0*/  BRA.U !UP0, `(.L_x_0) ;  /* 0x0000000108307547 */ /* 0x002fea000b800000 */
[----:B------:R-:W-:Y:S01]  /*0300*/  HFMA2 R2, -RZ, RZ, 0, 0 ;  /* 0x00000000ff027431 */ /* 0x000fe200000001ff */
[----:B------:R-:W0:Y:S06]  /*0310*/  LDCU.64 UR8, c[0x0][0x380] ;  /* 0x00007000ff0877ac */ /* 0x000e2c0008000a00 */
.L_x_2:
[----:B0-----:R-:W-:Y:S01]  /*0320*/  IADD3 R6, P1, PT, R2, UR8, RZ ;  /* 0x0000000802067c10 */ /* 0x001fe2000ff3e0ff */
[----:B------:R-:W-:-:S03]  /*0330*/  IMAD.IADD R3, R1, 0x1, R2 ;  /* 0x0000000101037824 */ /* 0x000fc600078e0202 */
[----:B------:R-:W-:-:S03]  /*0340*/  IADD3.X R7, PT, PT, RZ, UR9, RZ, P1, !PT ;  /* 0x00000009ff077c10 */ /* 0x000fc60008ffe4ff */
[----:B------:R-:W2:Y:S04]  /*0350*/  LDL.U8 R3, [R3] ;  /* 0x0000000003037983 */ /* 0x000ea80000100000 */
[----:B------:R-:W2:Y:S02]  /*0360*/  LDG.E.U8 R6, desc[UR6][R6.64] ;  /* 0x0000000606067981 */ /* 0x000ea4000c1e1100 */
[----:B--2---:R-:W-:-:S13]  /*0370*/  ISETP.NE.AND P1, PT, R3, R6, PT ;  /* 0x000000060300720c */ /* 0x004fda0003f25270 */
[----:B------:R-:W-:Y:S05]  /*0380*/  @P1 BRA `(.L_x_1) ;  /* 0x0000000000241947 */ /* 0x000fea0003800000 */
[----:B------:R-:W-:-:S05]  /*0390*/  VIADD R2, R2, 0x1 ;  /* 0x0000000102027836 */ /* 0x000fca0000000000 */
[----:B------:R-:W-:-:S13]  /*03a0*/  ISETP.NE.AND P1, PT, R2, R0, PT ;  /* 0x000000000200720c */ /* 0x000fda0003f25270 */
[----:B------:R-:W-:Y:S05]  /*03b0*/  @P1 BRA `(.L_x_2) ;  /* 0xfffffffc00d81947 */ /* 0x000fea000383ffff */
.L_x_0:
[----:B------:R-:W-:Y:S05]  /*03c0*/  @!P0 BRA `(.L_x_3) ;  /* 0x0000000000308947 */ /* 0x000fea0003800000 */
[----:B------:R-:W2:Y:S04]  /*03d0*/  LDL.U8 R2, [R10] ;  /* 0x000000000a027983 */ /* 0x000ea80000100000 */
[----:B------:R-:W2:Y:S02]  /*03e0*/  LDG.E.U8 R3, desc[UR6][R8.64] ;  /* 0x0000000608037981 */ /* 0x000ea4000c1e1100 */
[----:B--2---:R-:W-:-:S04]  /*03f0*/  LOP3.LUT R2, R3, 0xff, R2, 0x48, !PT ;  /* 0x000000ff03027812 */ /* 0x004fc800078e4802 */
[----:B------:R-:W-:-:S13]  /*0400*/  ISETP.GT.U32.AND P1, PT, R2, 0xf, PT ;  /* 0x0000000f0200780c */ /* 0x000fda0003f24070 */
[----:B------:R-:W-:Y:S05]  /*0410*/  @!P1 BRA `(.L_x_3) ;  /* 0x00000000001c9947 */ /* 0x000fea0003800000 */
.L_x_1:
[----:B------:R-:W0:Y:S01]  /*0420*/  LDCU.64 UR8, c[0x0][0x3a0] ;  /* 0x00007400ff0877ac */ /* 0x000e220008000a00 */
[----:B------:R-:W-:-:S04]  /*0430*/  UIADD3 UR4, UP0, UPT, UR4, 0x1, URZ ;  /* 0x0000000104047890 */ /* 0x000fc8000ff1e0ff */
[----:B------:R-:W-:Y:S02]  /*0440*/  UIADD3.X UR5, UPT, UPT, URZ, UR5, URZ, UP0, !UPT ;  /* 0x00000005ff057290 */ /* 0x000fe400087fe4ff */
[----:B0-----:R-:W-:-:S04]  /*0450*/  UISETP.NE.U32.AND UP0, UPT, UR4, UR8, UPT ;  /* 0x000000080400728c */ /* 0x001fc8000bf05070 */
[----:B------:R-:W-:-:S09]  /*0460*/  UISETP.NE.AND.EX UP0, UPT, UR5, UR9, UPT, UP0 ;  /* 0x000000090500728c */ /* 0x000fd2000bf05300 */
[----:B------:R-:W-:Y:S05]  /*0470*/  BRA.U UP0, `(.L_x_4) ;  /* 0xfffffffd00887547 */ /* 0x000fea000b83ffff */
[----:B------:R-:W-:Y:S05]  /*0480*/  EXIT ;  /* 0x000000000000794d */ /* 0x000fea0003800000 */
.L_x_3:
[----:B------:R-:W0:Y:S01]  /*0490*/  LDCU.64 UR8, c[0x0][0x3b8] ;  /* 0x00007700ff0877ac */ /* 0x000e220008000a00 */
[----:B------:R-:W-:Y:S02]  /*04a0*/  HFMA2 R7, -RZ, RZ, 0, 5.9604644775390625e-08 ;  /* 0x00000001ff077431 */ /* 0x000fe400000001ff */
[----:B------:R-:W-:Y:S01]  /*04b0*/  IMAD.MOV.U32 R6, RZ, RZ, RZ ;  /* 0x000000ffff067224 */ /* 0x000fe200078e00ff */
[----:B------:R-:W1:Y:S01]  /*04c0*/  S2R R5, SR_TID.X ;  /* 0x0000000000057919 */ /* 0x000e620000002100 */
[----:B------:R-:W2:Y:S01]  /*04d0*/  LDC.64 R20, c[0x0][0x398] ;  /* 0x0000e600ff147b82 */ /* 0x000ea20000000a00 */
[----:B------:R-:W2:Y:S01]  /*04e0*/  LDCU.64 UR10, c[0x0][0x3a0] ;  /* 0x00007400ff0a77ac */ /* 0x000ea20008000a00 */
[----:B0-----:R-:W-:Y:S01]  /*04f0*/  MOV R2, UR8 ;  /* 0x0000000800027c02 */ /* 0x001fe20008000f00 */
[----:B------:R-:W-:-:S05]  /*0500*/  IMAD.U32 R3, RZ, RZ, UR9 ;  /* 0x00000009ff037e24 */ /* 0x000fca000f8e00ff */
[----:B------:R-:W3:Y:S01]  /*0510*/  ATOMG.E.CAS.STRONG.GPU PT, R2, [R2], R6, R7 ;  /* 0x00000006020273a9 */ /* 0x000ee200001ee107 */
[----:B------:R-:W1:Y:S01]  /*0520*/  LDCU UR8, c[0x0][0x360] ;  /* 0x00006c00ff0877ac */ /* 0x000e620008000800 */
[----:B------:R-:W1:Y:S02]  /*0530*/  S2R R0, SR_CTAID.X ;  /* 0x0000000000007919 */ /* 0x000e640000002500 */
[----:B-1----:R-:W-:-:S04]  /*0540*/  IMAD R5, R0, UR8, R5 ;  /* 0x0000000800057c24 */ /* 0x002fc8000f8e0205 */
[----:B--2---:R-:W-:Y:S01]  /*0550*/  IMAD.WIDE.U32 R20, R5, UR10, R20 ;  /* 0x0000000a05147c25 */ /* 0x004fe2000f8e0014 */
[----:B------:R-:W-:Y:S02]  /*0560*/  SHF.R.S32.HI R0, RZ, 0x1f, R5 ;  /* 0x0000001fff007819 */ /* 0x000fe40000011405 */
[----:B------:R-:W-:-:S03]  /*0570*/  IADD3 R24, P1, PT, R20, UR4, RZ ;  /* 0x0000000414187c10 */ /* 0x000fc6000ff3e0ff */
[----:B------:R-:W-:-:S04]  /*0580*/  IMAD R0, R0, UR10, RZ ;  /* 0x0000000a00007c24 */ /* 0x000fc8000f8e02ff */
[----:B------:R-:W-:-:S05]  /*0590*/  IMAD R5, R5, UR11, R0 ;  /* 0x0000000b05057c24 */ /* 0x000fca000f8e0200 */
[----:B------:R-:W-:Y:S02]  /*05a0*/  IADD3.X R20, PT, PT, R21, UR5, R5, P1, !PT ;  /* 0x0000000515147c10 */ /* 0x000fe40008ffe405 */
[----:B---3--:R-:W-:-:S13]  /*05b0*/  ISETP.NE.AND P0, PT, R2, RZ, PT ;  /* 0x000000ff0200720c */ /* 0x008fda0003f05270 */
[----:B------:R-:W-:Y:S05]  /*05c0*/  @P0 EXIT ;  /* 0x000000000000094d */ /* 0x000fea0003800000 */
[----:B------:R-:W-:Y:S01]  /*05d0*/  MOV R2, 0xd3dc167e ;  /* 0xd3dc167e00027802 */ /* 0x000fe20000000f00 */
[C---:B------:R-:W-:Y:S01]  /*05e0*/  IMAD R9, R20.reuse, -0x3d5d6597, RZ ;  /* 0xc2a29a6914097824 */ /* 0x040fe200078e02ff */
[----:B------:R-:W-:Y:S01]  /*05f0*/  MOV R4, 0xa70427df ;  /* 0xa70427df00047802 */ /* 0x000fe20000000f00 */
[C---:B------:R-:W-:Y:S01]  /*0600*/  IMAD R11, R20.reuse, -0x7f82434b, RZ ;  /* 0x807dbcb5140b7824 */ /* 0x040fe200078e02ff */
[----:B------:R-:W-:Y:S01]  /*0610*/  MOV R18, 0xd6651c2c ;  /* 0xd6651c2c00127802 */ /* 0x000fe20000000f00 */
[----:B------:R-:W-:Y:S01]  /*0620*/  IMAD.MOV.U32 R3, RZ, RZ, 0xc63 ;  /* 0x00000c63ff037424 */ /* 0x000fe200078e00ff */
[----:B------:R-:W-:Y:S01]  /*0630*/  MOV R6, 0xdaa96f5 ;  /* 0x0daa96f500067802 */ /* 0x000fe20000000f00 */
[----:B------:R-:W-:Y:S01]  /*0640*/  IMAD.MOV.U32 R5, RZ, RZ, -0xe339103 ;  /* 0xf1cc6efdff057424 */ /* 0x000fe200078e00ff */
[----:B------:R-:W-:Y:S01]  /*0650*/  MOV R8, 0xaf5aad71 ;  /* 0xaf5aad7100087802 */ /* 0x000fe20000000f00 */
[----:B------:R-:W-:Y:S01]  /*0660*/  IMAD R13, R20, -0x11f980ef, RZ ;  /* 0xee067f11140d7824 */ /* 0x000fe200078e02ff */
[----:B------:R-:W-:Y:S01]  /*0670*/  MOV R10, 0x3ead62fb ;  /* 0x3ead62fb000a7802 */ /* 0x000fe20000000f00 */
[----:B------:R-:W-:-:S02]  /*0680*/  IMAD.MOV.U32 R19, RZ, RZ, 0x7d73c639 ;  /* 0x7d73c639ff137424 */ /* 0x000fc400078e00ff */
[----:B------:R-:W-:Y:S02]  /*0690*/  IMAD R15, R20, -0x145eb7c3, RZ ;  /* 0xeba1483d140f7824 */ /* 0x000fe400078e02ff */
[----:B------:R-:W-:Y:S02]  /*06a0*/  IMAD.MOV.U32 R7, RZ, RZ, -0x4f237bb2 ;  /* 0xb0dc844eff077424 */ /* 0x000fe400078e00ff */
[C---:B------:R-:W-:Y:S02]  /*06b0*/  IMAD R9, R24.reuse, 0x10e64d70, R9 ;  /* 0x10e64d7018097824 */ /* 0x040fe400078e0209 */
[----:B------:R-:W-:-:S04]  /*06c0*/  IMAD.WIDE.U32 R2, R24, -0x3d5d6597, R2 ;  /* 0xc2a29a6918027825 */ /* 0x000fc800078e0002 */
[C---:B------:R-:W-:Y:S01]  /*06d0*/  IMAD R11, R24.reuse, -0x1bb6d8b8, R11 ;  /* 0xe4492748180b7824 */ /* 0x040fe200078e020b */
[----:B------:R-:W-:Y:S01]  /*06e0*/  IADD3 R29, PT, PT, R3, R9, RZ ;  /* 0x00000009031d7210 */ /* 0x000fe20007ffe0ff */
[----:B------:R-:W-:-:S03]  /*06f0*/  IMAD.WIDE.U32 R4, R24, -0x7f82434b, R4 ;  /* 0x807dbcb518047825 */ /* 0x000fc600078e0004 */
[----:B------:R-:W-:Y:S01]  /*0700*/  SHF.R.U64 R29, R2, 0x10, R29 ;  /* 0x00000010021d7819 */ /* 0x000fe2000000121d */
[C---:B------:R-:W-:Y:S01]  /*0710*/  IMAD R13, R24.reuse, 0x47d11f2e, R13 ;  /* 0x47d11f2e180d7824 */ /* 0x040fe200078e020d */
[----:B------:R-:W-:Y:S01]  /*0720*/  MOV R2, 0xc21f1c8a ;  /* 0xc21f1c8a00027802 */ /* 0x000fe20000000f00 */
[----:B------:R-:W-:-:S04]  /*0730*/  IMAD.WIDE.U32 R18, R24, -0x11f980ef, R18 ;  /* 0xee067f1118127825 */ /* 0x000fc800078e0012 */
[C---:B------:R-:W-:Y:S02]  /*0740*/  IMAD R15, R24.reuse, 0x544652ca, R15 ;  /* 0x544652ca180f7824 */ /* 0x040fe400078e020f */
[----:B------:R-:W-:-:S04]  /*0750*/  IMAD.WIDE.U32 R6, R24, -0x145eb7c3, R6 ;  /* 0xeba1483d18067825 */ /* 0x000fc800078e0006 */
[----:B------:R-:W-:Y:S01]  /*0760*/  IMAD.IADD R27, R5, 0x1, R11 ;  /* 0x00000001051b7824 */ /* 0x000fe200078e020b */
[----:B------:R-:W-:Y:S01]  /*0770*/  IADD3 R5, PT, PT, R19, R13, RZ ;  /* 0x0000000d13057210 */ /* 0x000fe20007ffe0ff */
[----:B------:R-:W-:Y:S02]  /*0780*/  IMAD.IADD R3, R7, 0x1, R15 ;  /* 0x0000000107037824 */ /* 0x000fe400078e020f */
[----:B------:R-:W-:Y:S01]  /*0790*/  IMAD R17, R20, -0x302220df, RZ ;  /* 0xcfdddf2114117824 */ /* 0x000fe200078e02ff */
[----:B------:R-:W-:Y:S01]  /*07a0*/  SHF.R.U64 R27, R4, 0x10, R27 ;  /* 0x00000010041b7819 */ /* 0x000fe2000000121b */
[----:B------:R-:W-:Y:S01]  /*07b0*/  IMAD R19, R20, 0xffa0f0d, RZ ;  /* 0x0ffa0f0d14137824 */ /* 0x000fe200078e02ff */
[----:B------:R-:W-:Y:S01]  /*07c0*/  SHF.R.U64 R18, R18, 0x10, R5 ;  /* 0x0000001012127819 */ /* 0x000fe20000001205 */
[----:B------:R-:W-:Y:S01]  /*07d0*/  IMAD.MOV.U32 R5, RZ, RZ, -0x5b57f41c ;  /* 0xa4a80be4ff057424 */ /* 0x000fe200078e00ff */
[----:B------:R-:W-:Y:S01]  /*07e0*/  MOV R4, 0xcd1dcf18 ;  /* 0xcd1dcf1800047802 */ /* 0x000fe20000000f00 */
[----:B------:R-:W-:Y:S01]  /*07f0*/  IMAD R15, R20, -0x10e3a177, RZ ;  /* 0xef1c5e89140f7824 */ /* 0x000fe200078e02ff */
[----:B------:R-:W-:Y:S01]  /*0800*/  SHF.R.U64 R0, R6, 0x10, R3 ;  /* 0x0000001006007819 */ /* 0x000fe20000001203 */
[----:B------:R-:W-:Y:S01]  /*0810*/  IMAD.MOV.U32 R9, RZ, RZ, -0x65c80273 ;  /* 0x9a37fd8dff097424 */ /* 0x000fe200078e00ff */
[----:B------:R-:W-:Y:S01]  /*0820*/  MOV R6, 0x20da7756 ;  /* 0x20da775600067802 */ /* 0x000fe20000000f00 */
[----:B------:R-:W-:-:S02]  /*0830*/  IMAD.MOV.U32 R7, RZ, RZ, -0x31cc3913 ;  /* 0xce33c6edff077424 */ /* 0x000fc400078e00ff */
[----:B------:R-:W-:Y:S02]  /*0840*/  IMAD R21, R20, -0x2c23a807, RZ ;  /* 0xd3dc57f914157824 */ /* 0x000fe400078e02ff */
[----:B------:R-:W-:Y:S02]  /*0850*/  IMAD.MOV.U32 R3, RZ, RZ, -0x5bf50056 ;  /* 0xa40affaaff037424 */ /* 0x000fe400078e00ff */
[C---:B------:R-:W-:Y:S02]  /*0860*/  IMAD R17, R24.reuse, -0x1dd22377, R17 ;  /* 0xe22ddc8918117824 */ /* 0x040fe400078e0211 */
[----:B------:R-:W-:-:S04]  /*0870*/  IMAD.WIDE.U32 R4, R24, -0x302220df, R4 ;  /* 0xcfdddf2118047825 */ /* 0x000fc800078e0004 */
[C---:B------:R-:W-:Y:S01]  /*0880*/  IMAD R19, R24.reuse, -0x28e900bb, R19 ;  /* 0xd716ff4518137824 */ /* 0x040fe200078e0213 */
[----:B------:R-:W-:Y:S01]  /*0890*/  IADD3 R17, PT, PT, R5, R17, RZ ;  /* 0x0000001105117210 */ /* 0x000fe20007ffe0ff */
[----:B------:R-:W-:-:S03]  /*08a0*/  IMAD.WIDE.U32 R8, R24, 0xffa0f0d, R8 ;  /* 0x0ffa0f0d18087825 */ /* 0x000fc600078e0008 */
[----:B------:R-:W-:Y:S01]  /*08b0*/  SHF.R.U64 R4, R4, 0x10, R17 ;  /* 0x0000001004047819 */ /* 0x000fe20000001211 */
[C---:B------:R-:W-:Y:S02]  /*08c0*/  IMAD R15, R24.reuse, -0x70f56b81, R15 ;  /* 0x8f0a947f180f7824 */ /* 0x040fe400078e020f */
[----:B------:R-:W-:-:S04]  /*08d0*/  IMAD.WIDE.U32 R6, R24, -0x10e3a177, R6 ;  /* 0xef1c5e8918067825 */ /* 0x000fc800078e0006 */
[----:B------:R-:W-:Y:S01]  /*08e0*/  IMAD R13, R20, -0x64caacfb, RZ ;  /* 0x9b355305140d7824 */ /* 0x000fe200078e02ff */
[----:B------:R-:W-:Y:S01]  /*08f0*/  IADD3 R7, PT, PT, R7, R15, RZ ;  /* 0x0000000f07077210 */ /* 0x000fe20007ffe0ff */
[----:B------:R-:W-:Y:S01]  /*0900*/  IMAD.MOV.U32 R11, RZ, RZ, 0x4bf0ed29 ;  /* 0x4bf0ed29ff0b7424 */ /* 0x000fe200078e00ff */
[----:B------:R-:W-:Y:S01]  /*0910*/  MOV R15, 0xa366d43e ;  /* 0xa366d43e000f7802 */ /* 0x000fe20000000f00 */
[----:B------:R-:W-:Y:S01]  /*0920*/  IMAD R21, R24, -0x220eb9ba, R21 ;  /* 0xddf1464618157824 */ /* 0x000fe200078e0215 */
[----:B------:R-:W-:Y:S01]  /*0930*/  SHF.R.U64 R6, R6, 0x10, R7 ;  /* 0x0000001006067819 */ /* 0x000fe20000001207 */
[----:B------:R-:W-:-:S04]  /*0940*/  IMAD.WIDE.U32 R2, R24, -0x2c23a807, R2 ;  /* 0xd3dc57f918027825 */ /* 0x000fc800078e0002 */
[----:B------:R-:W-:Y:S01]  /*0950*/  IMAD.IADD R5, R9, 0x1, R19 ;  /* 0x0000000109057824 */ /* 0x000fe200078e0213 */
[----:B------:R-:W-:Y:S01]  /*0960*/  IADD3 R21, PT, PT, R3, R21, RZ ;  /* 0x0000001503157210 */ /* 0x000fe20007ffe0ff */
[C---:B------:R-:W-:Y:S01]  /*0970*/  IMAD R13, R24.reuse, 0x59b74f77, R13 ;  /* 0x59b74f77180d7824 */ /* 0x040fe200078e020d */
[----:B------:R-:W-:Y:S01]  /*0980*/  MOV R9, 0xfa98b5b8 ;  /* 0xfa98b5b800097802 */ /* 0x000fe20000000f00 */
[----:B------:R-:W-:Y:S01]  /*0990*/  IMAD.WIDE.U32 R10, R24, -0x64caacfb, R10 ;  /* 0x9b355305180a7825 */ /* 0x000fe200078e000a */
[----:B------:R-:W-:Y:S02]  /*09a0*/  SHF.R.U64 R5, R8, 0x10, R5 ;  /* 0x0000001008057819 */ /* 0x000fe40000001205 */
[----:B------:R-:W-:Y:S01]  /*09b0*/  SHF.R.U64 R2, R2, 0x10, R21 ;  /* 0x0000001002027819 */ /* 0x000fe20000001215 */
[----:B------:R-:W-:Y:S01]  /*09c0*/  IMAD.IADD R3, R11, 0x1, R13 ;  /* 0x000000010b037824 */ /* 0x000fe200078e020d */
[----:B------:R-:W-:Y:S01]  /*09d0*/  MOV R13, 0x99da294d ;  /* 0x99da294d000d7802 */ /* 0x000fe20000000f00 */
[C---:B------:R-:W-:Y:S01]  /*09e0*/  IMAD R7, R20.reuse, 0x5ad7fe55, RZ ;  /* 0x5ad7fe5514077824 */ /* 0x040fe200078e02ff */
[----:B------:R-:W-:Y:S01]  /*09f0*/  MOV R11, 0x9f985aca ;  /* 0x9f985aca000b7802 */ /* 0x000fe20000000f00 */
[----:B------:R-:W-:Y:S01]  /*0a00*/  IMAD R17, R20, -0x37cccfcf, RZ ;  /* 0xc833303114117824 */ /* 0x000fe200078e02ff */
[----:B------:R-:W-:Y:S01]  /*0a10*/  SHF.R.U64 R3, R10, 0x10, R3 ;  /* 0x000000100a037819 */ /* 0x000fe20000001203 */
[----:B------:R-:W-:-:S02]  /*0a20*/  IMAD.MOV.U32 R14, RZ, RZ, -0x501acc29 ;  /* 0xafe533d7ff0e7424 */ /* 0x000fc400078e00ff */
[----:B------:R-:W-:Y:S02]  /*0a30*/  IMAD.MOV.U32 R8, RZ, RZ, 0x69acc4c4 ;  /* 0x69acc4c4ff087424 */ /* 0x000fe400078e00ff */
[----:B------:R-:W-:Y:S02]  /*0a40*/  IMAD R21, R20, -0x729f8d23, RZ ;  /* 0x8d6072dd14157824 */ /* 0x000fe400078e02ff */
[----:B------:R-:W-:Y:S02]  /*0a50*/  IMAD.MOV.U32 R12, RZ, RZ, -0x69e45053 ;  /* 0x961bafadff0c7424 */ /* 0x000fe400078e00ff */
[C---:B------:R-:W-:Y:S02]  /*0a60*/  IMAD R7, R24.reuse, 0x77695945, R7 ;  /* 0x7769594518077824 */ /* 0x040fe400078e0207 */
[----:B------:R-:W-:-:S04]  /*0a70*/  IMAD.WIDE.U32 R14, R24, 0x5ad7fe55, R14 ;  /* 0x5ad7fe55180e7825 */ /* 0x000fc800078e000e */
[C---:B------:R-:W-:Y:S02]  /*0a80*/  IMAD R17, R24.reuse, -0x673cc129, R17 ;  /* 0x98c33ed718117824 */ /* 0x040fe400078e0211 */
[----:B------:R-:W-:-:S04]  /*0a90*/  IMAD.WIDE.U32 R8, R24, -0x37cccfcf, R8 ;  /* 0xc833303118087825 */ /* 0x000fc800078e0008 */
[----:B------:R-:W-:Y:S01]  /*0aa0*/  IMAD R19, R20, -0x7701c1e7, RZ ;  /* 0x88fe3e1914137824 */ /* 0x000fe200078e02ff */
[----:B------:R-:W-:Y:S01]  /*0ab0*/  IADD3 R17, PT, PT, R9, R17, RZ ;  /* 0x0000001109117210 */ /* 0x000fe20007ffe0ff */
[----:B------:R-:W-:Y:S02]  /*0ac0*/  IMAD.MOV.U32 R10, RZ, RZ, 0x261eb2e2 ;  /* 0x261eb2e2ff0a7424 */ /* 0x000fe400078e00ff */
[----:B------:R-:W-:Y:S01]  /*0ad0*/  IMAD R21, R24, -0x12fea84d, R21 ;  /* 0xed0157b318157824 */ /* 0x000fe200078e0215 */
[----:B------:R-:W-:Y:S01]  /*0ae0*/  SHF.R.U64 R8, R8, 0x10, R17 ;  /* 0x0000001008087819 */ /* 0x000fe20000001211 */
[----:B------:R-:W-:Y:S01]  /*0af0*/  IMAD.WIDE.U32 R12, R24, -0x729f8d23, R12 ;  /* 0x8d6072dd180c7825 */ /* 0x000fe200078e000c */
[----:B------:R-:W-:-:S03]  /*0b00*/  MOV R17, 0xeb8f86d9 ;  /* 0xeb8f86d900117802 */ /* 0x000fc60000000f00 */
[----:B------:R-:W-:Y:S01]  /*0b10*/  IMAD.IADD R7, R15, 0x1, R7 ;  /* 0x000000010f077824 */ /* 0x000fe200078e0207 */
[----:B------:R-:W-:Y:S01]  /*0b20*/  MOV R15, 0x81328418 ;  /* 0x81328418000f7802 */ /* 0x000fe20000000f00 */
[C---:B------:R-:W-:Y:S02]  /*0b30*/  IMAD R19, R24.reuse, -0x41f01db7, R19 ;  /* 0xbe0fe24918137824 */ /* 0x040fe400078e0213 */
[----:B------:R-:W-:Y:S01]  /*0b40*/  IMAD.WIDE.U32 R10, R24, -0x7701c1e7, R10 ;  /* 0x88fe3e19180a7825 */ /* 0x000fe200078e000a */
[----:B------:R-:W-:-:S03]  /*0b50*/  SHF.R.U64 R7, R14, 0x10, R7 ;  /* 0x000000100e077819 */ /* 0x000fc60000001207 */
[----:B------:R-:W-:Y:S01]  /*0b60*/  IMAD.IADD R9, R13, 0x1, R21 ;  /* 0x000000010d097824 */ /* 0x000fe200078e0215 */
[----:B------:R-:W-:Y:S01]  /*0b70*/  IADD3 R11, PT, PT, R11, R19, RZ ;  /* 0x000000130b0b7210 */ /* 0x000fe20007ffe0ff */
[----:B------:R-:W-:Y:S01]  /*0b80*/  IMAD R21, R20, 0x5f748241, RZ ;  /* 0x5f74824114157824 */ /* 0x000fe200078e02ff */
[----:B------:R-:W-:Y:S01]  /*0b90*/  MOV R13, 0xc349c7e7 ;  /* 0xc349c7e7000d7802 */ /* 0x000fe20000000f00 */
[----:B------:R-:W-:Y:S01]  /*0ba0*/  IMAD.MOV.U32 R14, RZ, RZ, 0x65136930 ;  /* 0x65136930ff0e7424 */ /* 0x000fe200078e00ff */
[----:B------:R-:W-:Y:S01]  /*0bb0*/  SHF.R.U64 R9, R12, 0x10, R9 ;  /* 0x000000100c097819 */ /* 0x000fe20000001209 */
[----:B------:R-:W-:Y:S01]  /*0bc0*/  IMAD R19, R20, 0x639143ad, RZ ;  /* 0x639143ad14137824 */ /* 0x000fe200078e02ff */
[----:B------:R-:W-:Y:S01]  /*0bd0*/  SHF.R.U64 R10, R10, 0x10, R11 ;  /* 0x000000100a0a7819 */ /* 0x000fe2000000120b */
[----:B------:R-:W-:Y:S02]  /*0be0*/  IMAD.MOV.U32 R12, RZ, RZ, 0x7e7099a9 ;  /* 0x7e7099a9ff0c7424 */ /* 0x000fe400078e00ff */
[----:B------:R-:W-:-:S02]  /*0bf0*/  IMAD R21, R24, 0x315c1874, R21 ;  /* 0x315c187418157824 */ /* 0x000fc400078e0215 */
[----:B------:R-:W-:-:S04]  /*0c00*/  IMAD.WIDE.U32 R14, R24, 0x5f748241, R14 ;  /* 0x5f748241180e7825 */ /* 0x000fc800078e000e */
[C---:B------:R-:W-:Y:S01]  /*0c10*/  IMAD R23, R24.reuse, -0x7617b82f, R19 ;  /* 0x89e847d118177824 */ /* 0x040fe200078e0213 */
[----:B------:R-:W-:Y:S01]  /*0c20*/  IADD3 R19, PT, PT, R15, R21, RZ ;  /* 0x000000150f137210 */ /* 0x000fe20007ffe0ff */
[----:B------:R-:W-:-:S03]  /*0c30*/  IMAD.WIDE.U32 R12, R24, 0x639143ad, R12 ;  /* 0x639143ad180c7825 */ /* 0x000fc600078e000c */
[----:B------:R-:W-:Y:S01]  /*0c40*/  SHF.R.U64 R19, R14, 0x10, R19 ;  /* 0x000000100e137819 */ /* 0x000fe20000001213 */
[----:B------:R-:W-:Y:S01]  /*0c50*/  IMAD R11, R20, 0x2b820ea5, RZ ;  /* 0x2b820ea5140b7824 */ /* 0x000fe200078e02ff */
[----:B------:R-:W-:Y:S01]  /*0c60*/  MOV R14, 0xe6791b2e ;  /* 0xe6791b2e000e7802 */ /* 0x000fe20000000f00 */
[----:B------:R-:W-:Y:S02]  /*0c70*/  IMAD.MOV.U32 R16, RZ, RZ, 0x525f3673 ;  /* 0x525f3673ff107424 */ /* 0x000fe400078e00ff */
[----:B------:R-:W-:Y:S02]  /*0c80*/  IMAD.IADD R21, R13, 0x1, R23 ;  /* 0x000000010d157824 */ /* 0x000fe400078e0217 */
[C---:B------:R-:W-:Y:S02]  /*0c90*/  IMAD R11, R24.reuse, 0x745e4375, R11 ;  /* 0x745e4375180b7824 */ /* 0x040fe400078e020b */
[----:B------:R-:W-:Y:S01]  /*0ca0*/  IMAD.WIDE.U32 R16, R24, 0x2b820ea5, R16 ;  /* 0x2b820ea518107825 */ /* 0x000fe200078e0010 */
[----:B------:R-:W-:-:S02]  /*0cb0*/  SHF.R.U64 R21, R12, 0x10, R21 ;  /* 0x000000100c157819 */ /* 0x000fc40000001215 */
[----:B------:R-:W-:Y:S01]  /*0cc0*/  MOV R12, 0xbb6cc6cf ;  /* 0xbb6cc6cf000c7802 */ /* 0x000fe20000000f00 */
[----:B------:R-:W-:Y:S02]  /*0cd0*/  IMAD.IADD R11, R17, 0x1, R11 ;  /* 0x00000001110b7824 */ /* 0x000fe400078e020b */
[----:B------:R-:W-:Y:S02]  /*0ce0*/  IMAD R17, R20, -0x13b97957, RZ ;  /* 0xec4686a914117824 */ /* 0x000fe400078e02ff */
[----:B------:R-:W-:Y:S01]  /*0cf0*/  IMAD.MOV.U32 R15, RZ, RZ, 0x5790831 ;  /* 0x05790831ff0f7424 */ /* 0x000fe200078e00ff */
[----:B------:R-:W-:Y:S01]  /*0d00*/  SHF.R.U64 R11, R16, 0x10, R11 ;  /* 0x00000010100b7819 */ /* 0x000fe2000000120b */
[----:B------:R-:W-:Y:S01]  /*0d10*/  IMAD R23, R20, 0x26c4d3f5, RZ ;  /* 0x26c4d3f514177824 */ /* 0x000fe200078e02ff */
[----:B------:R-:W-:Y:S01]  /*0d20*/  MOV R16, 0xb5fde85c ;  /* 0xb5fde85c00107802 */ /* 0x000fe20000000f00 */
[----:B------:R-:W-:Y:S02]  /*0d30*/  IMAD.MOV.U32 R13, RZ, RZ, 0x3724b309 ;  /* 0x3724b309ff0d7424 */ /* 0x000fe400078e00ff */
[----:B------:R-:W-:-:S02]  /*0d40*/  IMAD R17, R24, 0x34034506, R17 ;  /* 0x3403450618117824 */ /* 0x000fc400078e0211 */
[----:B------:R-:W-:-:S04]  /*0d50*/  IMAD.WIDE.U32 R14, R24, -0x13b97957, R14 ;  /* 0xec4686a9180e7825 */ /* 0x000fc800078e000e */
[C---:B------:R-:W-:Y:S01]  /*0d60*/  IMAD R25, R24.reuse, 0x49c526ad, R23 ;  /* 0x49c526ad18197824 */ /* 0x040fe200078e0217 */
[----:B------:R-:W-:Y:S01]  /*0d70*/  IADD3 R23, PT, PT, R15, R17, RZ ;  /* 0x000000110f177210 */ /* 0x000fe20007ffe0ff */
[----:B------:R-:W-:-:S03]  /*0d80*/  IMAD.WIDE.U32 R12, R24, 0x26c4d3f5, R12 ;  /* 0x26c4d3f5180c7825 */ /* 0x000fc600078e000c */
[----:B------:R-:W-:Y:S01]  /*0d90*/  SHF.R.U64 R23, R14, 0x10, R23 ;  /* 0x000000100e177819 */ /* 0x000fe20000001217 */
[----:B------:R-:W-:Y:S01]  /*0da0*/  IMAD.IADD R25, R13, 0x1, R25 ;  /* 0x000000010d197824 */ /* 0x000fe200078e0219 */
[----:B------:R-:W-:Y:S01]  /*0db0*/  MOV R14, 0x3039 ;  /* 0x00003039000e7802 */ /* 0x000fe20000000f00 */
[----:B------:R-:W-:Y:S02]  /*0dc0*/  IMAD R13, R20, 0x69e0e551, RZ ;  /* 0x69e0e551140d7824 */ /* 0x000fe400078e02ff */
[----:B------:R-:W-:Y:S01]  /*0dd0*/  IMAD.MOV.U32 R15, RZ, RZ, 0x0 ;  /* 0x00000000ff0f7424 */ /* 0x000fe200078e00ff */
[----:B------:R-:W-:Y:S01]  /*0de0*/  SHF.R.U64 R25, R12, 0x10, R25 ;  /* 0x000000100c197819 */ /* 0x000fe20000001219 */
[C---:B------:R-:W-:Y:S02]  /*0df0*/  IMAD R22, R24.reuse, 0x64a635c5, R13 ;  /* 0x64a635c518167824 */ /* 0x040fe400078e020d */
[----:B------:R-:W0:Y:S01]  /*0e00*/  LDC.64 R12, c[0x0][0x3a8] ;  /* 0x0000ea00ff0c7b82 */ /* 0x000e220000000a00 */
[----:B------:R-:W-:-:S04]  /*0e10*/  IMAD.WIDE.U32 R14, R24, 0x41c64e6d, R14 ;  /* 0x41c64e6d180e7825 */ /* 0x000fc800078e000e */
[----:B------:R-:W-:Y:S02]  /*0e20*/  IMAD R20, R20, 0x41c64e6d, RZ ;  /* 0x41c64e6d14147824 */ /* 0x000fe400078e02ff */
[----:B------:R-:W-:-:S03]  /*0e30*/  IMAD.MOV.U32 R17, RZ, RZ, 0x22b42861 ;  /* 0x22b42861ff117424 */ /* 0x000fc600078e00ff */
[----:B------:R-:W-:Y:S01]  /*0e40*/  IADD3 R15, PT, PT, R15, R20, RZ ;  /* 0x000000140f0f7210 */ /* 0x000fe20007ffe0ff */
[----:B------:R-:W-:-:S03]  /*0e50*/  IMAD.WIDE.U32 R16, R24, 0x69e0e551, R16 ;  /* 0x69e0e55118107825 */ /* 0x000fc600078e0010 */
[----:B------:R-:W-:Y:S01]  /*0e60*/  SHF.R.U64 R24, R14, 0x10, R15 ;  /* 0x000000100e187819 */ /* 0x000fe2000000120f */
[----:B------:R-:W-:Y:S02]  /*0e70*/  IMAD.IADD R15, R17, 0x1, R22 ;  /* 0x00000001110f7824 */ /* 0x000fe400078e0216 */
[----:B------:R-:W1:Y:S03]  /*0e80*/  LDC.U8 R22, c[0x3][0xb8] ;  /* 0x00c02e00ff167b82 */ /* 0x000e660000000000 */
[----:B------:R-:W-:Y:S01]  /*0e90*/  SHF.R.U64 R20, R16, 0x10, R15 ;  /* 0x0000001010147819 */ /* 0x000fe2000000120f */
[----:B0-----:R0:W-:Y:S04]  /*0ea0*/  STG.E.U8 desc[UR6][R12.64+0x1], R29 ;  /* 0x0000011d0c007986 */ /* 0x0011e8000c101106 */
[----:B------:R-:W2:Y:S01]  /*0eb0*/  LDC.64 R14, c[0x3][0xb8] ;  /* 0x00c02e00ff0e7b82 */ /* 0x000ea20000000a00 */
[----:B------:R2:W-:Y:S04]  /*0ec0*/  STG.E.U8 desc[UR6][R12.64+0x6], R3 ;  /* 0x000006030c007986 */ /* 0x0005e8000c101106 */
[----:B------:R-:W-:Y:S03]  /*0ed0*/  STG.E.U8 desc[UR6][R12.64], R24 ;  /* 0x000000180c007986 */ /* 0x000fe6000c101106 */
[----:B------:R-:W3:Y:S01]  /*0ee0*/  LDC.64 R16, c[0x3][0xb8] ;  /* 0x00c02e00ff107b82 */ /* 0x000ee20000000a00 */
[----:B------:R-:W-:Y:S04]  /*0ef0*/  STG.E.U8 desc[UR6][R12.64+0x2], R27 ;  /* 0x0000021b0c007986 */ /* 0x000fe8000c101106 */
[----:B------:R-:W-:Y:S03]  /*0f00*/  STG.E.U8 desc[UR6][R12.64+0x3], R18 ;  /* 0x000003120c007986 */ /* 0x000fe6000c101106 */
[----:B0-----:R-:W0:Y:S01]  /*0f10*/  LDC.64 R28, c[0x0][0x3b0] ;  /* 0x0000ec00ff1c7b82 */ /* 0x001e220000000a00 */
[----:B------:R-:W-:Y:S04]  /*0f20*/  STG.E.U8 desc[UR6][R12.64+0x4], R0 ;  /* 0x000004000c007986 */ /* 0x000fe8000c101106 */
[----:B------:R-:W-:Y:S01]  /*0f30*/  STG.E.U8 desc[UR6][R12.64+0x5], R2 ;  /* 0x000005020c007986 */ /* 0x000fe2000c101106 */
[----:B--2---:R-:W-:-:S03]  /*0f40*/  SHF.R.U64 R3, R14, 0x10, R15 ;  /* 0x000000100e037819 */ /* 0x004fc6000000120f */
[----:B------:R-:W-:Y:S04]  /*0f50*/  STG.E.U8 desc[UR6][R12.64+0x7], R4 ;  /* 0x000007040c007986 */ /* 0x000fe8000c101106 */
[----:B------:R2:W-:Y:S04]  /*0f60*/  STG.E.U8 desc[UR6][R12.64+0x8], R5 ;  /* 0x000008050c007986 */ /* 0x0005e8000c101106 */
[----:B------:R-:W-:Y:S04]  /*0f70*/  STG.E.U8 desc[UR6][R12.64+0x9], R6 ;  /* 0x000009060c007986 */ /* 0x000fe8000c101106 */
[----:B------:R4:W-:Y:S04]  /*0f80*/  STG.E.U8 desc[UR6][R12.64+0xa], R7 ;  /* 0x00000a070c007986 */ /* 0x0009e8000c101106 */
[----:B------:R-:W-:Y:S01]  /*0f90*/  STG.E.U8 desc[UR6][R12.64+0xb], R8 ;  /* 0x00000b080c007986 */ /* 0x000fe2000c101106 */
[----:B--2---:R-:W-:-:S03]  /*0fa0*/  SHF.R.U64 R5, R14, 0x18, R15 ;  /* 0x000000180e057819 */ /* 0x004fc6000000120f */
[----:B------:R3:W-:Y:S04]  /*0fb0*/  STG.E.U8 desc[UR6][R12.64+0xc], R9 ;  /* 0x00000c090c007986 */ /* 0x0007e8000c101106 */
[----:B------:R-:W-:Y:S01]  /*0fc0*/  STG.E.U8 desc[UR6][R12.64+0xd], R10 ;  /* 0x00000d0a0c007986 */ /* 0x000fe2000c101106 */
[--C-:B----4-:R-:W-:Y:S02]  /*0fd0*/  SHF.R.U32.HI R7, RZ, 0x8, R15.reuse ;  /* 0x00000008ff077819 */ /* 0x110fe4000001160f */
[----:B------:R-:W-:Y:S01]  /*0fe0*/  SHF.R.U32.HI R15, RZ, 0x10, R15 ;  /* 0x00000010ff0f7819 */ /* 0x000fe2000001160f */
[----:B------:R-:W-:Y:S04]  /*0ff0*/  STG.E.U8 desc[UR6][R12.64+0xe], R11 ;  /* 0x00000e0b0c007986 */ /* 0x000fe8000c101106 */
[----:B------:R-:W-:Y:S01]  /*1000*/  STG.E.U8 desc[UR6][R12.64+0xf], R19 ;  /* 0x00000f130c007986 */ /* 0x000fe2000c101106 */
[----:B---3--:R-:W-:-:S02]  /*1010*/  SHF.R.U64 R9, R16, 0x8, R17 ;  /* 0x0000000810097819 */ /* 0x008fc40000001211 */
[----:B------:R-:W-:Y:S01]  /*1020*/  SHF.R.U32.HI R17, RZ, 0x18, R17 ;  /* 0x00000018ff117819 */ /* 0x000fe20000011611 */
[----:B------:R-:W-:Y:S04]  /*1030*/  STG.E.U8 desc[UR6][R12.64+0x10], R21 ;  /* 0x000010150c007986 */ /* 0x000fe8000c101106 */
[----:B------:R-:W-:Y:S04]  /*1040*/  STG.E.U8 desc[UR6][R12.64+0x11], R23 ;  /* 0x000011170c007986 */ /* 0x000fe8000c101106 */
[----:B------:R-:W-:Y:S04]  /*1050*/  STG.E.U8 desc[UR6][R12.64+0x12], R25 ;  /* 0x000012190c007986 */ /* 0x000fe8000c101106 */
[----:B------:R-:W-:Y:S04]  /*1060*/  STG.E.U8 desc[UR6][R12.64+0x13], R20 ;  /* 0x000013140c007986 */ /* 0x000fe8000c101106 */
[----:B0-----:R0:W-:Y:S04]  /*1070*/  STG.E.U8 desc[UR6][R28.64+0x2], R3 ;  /* 0x000002031c007986 */ /* 0x0011e8000c101106 */
[----:B------:R-:W-:Y:S04]  /*1080*/  STG.E.U8 desc[UR6][R28.64+0x3], R5 ;  /* 0x000003051c007986 */ /* 0x000fe8000c101106 */
[----:B------:R-:W-:Y:S01]  /*1090*/  STG.E.U8 desc[UR6][R28.64+0x5], R7 ;  /* 0x000005071c007986 */ /* 0x000fe2000c101106 */
[----:B0-----:R-:W0:Y:S03]  /*10a0*/  LDC.U8 R3, c[0x3][0xbc] ;  /* 0x00c02f00ff037b82 */ /* 0x001e260000000000 */
[----:B------:R-:W-:Y:S04]  /*10b0*/  STG.E.U8 desc[UR6][R28.64+0x6], R15 ;  /* 0x0000060f1c007986 */ /* 0x000fe8000c101106 */
[----:B------:R-:W-:Y:S04]  /*10c0*/  STG.E.U8 desc[UR6][R28.64+0x1], R9 ;  /* 0x000001091c007986 */ /* 0x000fe8000c101106 */
[----:B------:R-:W-:Y:S04]  /*10d0*/  STG.E.U8 desc[UR6][R28.64+0x7], R17 ;  /* 0x000007111c007986 */ /* 0x000fe8000c101106 */
[----:B-1----:R-:W-:Y:S04]  /*10e0*/  STG.E.U8 desc[UR6][R28.64], R22 ;  /* 0x000000161c007986 */ /* 0x002fe8000c101106 */
[----:B------:R-:W-:Y:S04]  /*10f0*/  STG.E.U8 desc[UR6][R28.64+0x8], RZ ;  /* 0x000008ff1c007986 */ /* 0x000fe8000c101106 */
        /* <DEDUP_REMOVED lines=23> */
[----:B0-----:R-:W-:Y:S01]  /*1270*/  STG.E.U8 desc[UR6][R28.64+0x4], R3 ;  /* 0x000004031c007986 */ /* 0x001fe2000c101106 */
[----:B------:R-:W-:Y:S05]  /*1280*/  EXIT ;  /* 0x000000000000794d */ /* 0x000fea0003800000 */
.L_x_5:
[----:B------:R-:W-:-:S00]  /*1290*/  BRA `(.L_x_5) ;  /* 0xfffffffc00fc7947 */ /* 0x000fc0000383ffff */
[----:B------:R-:W-:-:S00]  /*12a0*/  NOP ;  /* 0x0000000000007918 */ /* 0x000fc00000000000 */
        /* <DEDUP_REMOVED lines=13> */
.L_x_6:


//--------------------- .nv.shared.reserved.0     --------------------------
	.section	.nv.shared.reserved.0,"aw",@nobits
	.weak		__nv_reservedSMEM_offset_0_alias
	.size		__nv_reservedSMEM_offset_0_alias, 0, 64
	.other		__nv_reservedSMEM_offset_0_alias,@"STO_CUDA_RESERVED_SHARED STV_DEFAULT"
__nv_reservedSMEM_offset_0_alias:
	.zero		0
	.zero		64


//--------------------- .nv.constant0._Z18mine_storage_slotsPhimmmS_S_Pi --------------------------
	.section	.nv.constant0._Z18mine_storage_slotsPhimmmS_S_Pi,"a",@progbits
	.sectionflags	@""
	.align	4
.nv.constant0._Z18mine_storage_slotsPhimmmS_S_Pi:
	.zero		960


//--------------------- SYMBOLS --------------------------

	.type		.nv.reservedSmem.offset0,@object
	.size		.nv.reservedSmem.offset0,0x4
